	.headerflags	@"EF_CUDA_TEXMODE_UNIFIED EF_CUDA_64BIT_ADDRESS EF_CUDA_ACCELERATORS EF_CUDA_SM90 EF_CUDA_VIRTUAL_SM(EF_CUDA_SM90)"
	.elftype	@"ET_EXEC"


//--------------------- .nv.info                  --------------------------
	.section	.nv.info,"",@"SHT_CUDA_INFO"
	.align	4


	//----- nvinfo : EIATTR_REGCOUNT
	.align		4
        /*0000*/ 	.byte	0x04, 0x2f
        /*0002*/ 	.short	(.L_1 - .L_0)
	.align		4
.L_0:
        /*0004*/ 	.word	index@(triton_poi_fused_16)
        /*0008*/ 	.word	0x00000010


	//----- nvinfo : EIATTR_MIN_STACK_SIZE
	.align		4
.L_1:
        /*000c*/ 	.byte	0x04, 0x12
        /*000e*/ 	.short	(.L_3 - .L_2)
	.align		4
.L_2:
        /*0010*/ 	.word	index@(triton_poi_fused_16)
        /*0014*/ 	.word	0x00000000


	//----- nvinfo : EIATTR_FRAME_SIZE
	.align		4
.L_3:
        /*0018*/ 	.byte	0x04, 0x11
        /*001a*/ 	.short	(.L_5 - .L_4)
	.align		4
.L_4:
        /*001c*/ 	.word	index@(triton_poi_fused_16)
        /*0020*/ 	.word	0x00000000


	//----- nvinfo : EIATTR_MIN_STACK_SIZE
	.align		4
.L_5:
        /*0024*/ 	.byte	0x04, 0x12
        /*0026*/ 	.short	(.L_7 - .L_6)
	.align		4
.L_6:
        /*0028*/ 	.word	index@(triton_poi_fused_16)
        /*002c*/ 	.word	0x00000000
.L_7:


//--------------------- .nv.info.triton_poi_fused_16 --------------------------
	.section	.nv.info.triton_poi_fused_16,"",@"SHT_CUDA_INFO"
	.sectionflags	@""
	.align	4


	//----- nvinfo : EIATTR_CUDA_API_VERSION
	.align		4
        /*0000*/ 	.byte	0x04, 0x37
        /*0002*/ 	.short	(.L_9 - .L_8)
.L_8:
        /*0004*/ 	.word	0x0000007c


	//----- nvinfo : EIATTR_KPARAM_INFO
	.align		4
.L_9:
        /*0008*/ 	.byte	0x04, 0x17
        /*000a*/ 	.short	(.L_11 - .L_10)
.L_10:
        /*000c*/ 	.word	0x00000000
        /*0010*/ 	.short	0x0003
        /*0012*/ 	.short	0x0014
        /*0014*/ 	.byte	0x00, 0xf0, 0x11, 0x00


	//----- nvinfo : EIATTR_KPARAM_INFO
	.align		4
.L_11:
        /*0018*/ 	.byte	0x04, 0x17
        /*001a*/ 	.short	(.L_13 - .L_12)
.L_12:
        /*001c*/ 	.word	0x00000000
        /*0020*/ 	.short	0x0002
        /*0022*/ 	.short	0x0010
        /*0024*/ 	.byte	0x00, 0xf0, 0x11, 0x00


	//----- nvinfo : EIATTR_KPARAM_INFO
	.align		4
.L_13:
        /*0028*/ 	.byte	0x04, 0x17
        /*002a*/ 	.short	(.L_15 - .L_14)
.L_14:
        /*002c*/ 	.word	0x00000000
        /*0030*/ 	.short	0x0001
        /*0032*/ 	.short	0x0008
        /*0034*/ 	.byte	0x00, 0xf4, 0x21, 0x00


	//----- nvinfo : EIATTR_KPARAM_INFO
	.align		4
.L_15:
        /*0038*/ 	.byte	0x04, 0x17
        /*003a*/ 	.short	(.L_17 - .L_16)
.L_16:
        /*003c*/ 	.word	0x00000000
        /*0040*/ 	.short	0x0000
        /*0042*/ 	.short	0x0000
        /*0044*/ 	.byte	0x00, 0xf4, 0x21, 0x00


	//----- nvinfo : EIATTR_SPARSE_MMA_MASK
	.align		4
.L_17:
        /*0048*/ 	.byte	0x03, 0x50
        /*004a*/ 	.short	0x0000


	//----- nvinfo : EIATTR_MAXREG_COUNT
	.align		4
        /*004c*/ 	.byte	0x03, 0x1b
        /*004e*/ 	.short	0x00ff


	//----- nvinfo : EIATTR_EXIT_INSTR_OFFSETS
	.align		4
        /*0050*/ 	.byte	0x04, 0x1c
        /*0052*/ 	.short	(.L_19 - .L_18)


	//   ....[0]....
.L_18:
        /*0054*/ 	.word	0x000002f0


	//   ....[1]....
        /*0058*/ 	.word	0x000003b0


	//----- nvinfo : EIATTR_REQNTID
	.align		4
.L_19:
        /*005c*/ 	.byte	0x04, 0x10
        /*005e*/ 	.short	(.L_21 - .L_20)
.L_20:
        /*0060*/ 	.word	0x00000080
        /*0064*/ 	.word	0x00000001
        /*0068*/ 	.word	0x00000001


	//----- nvinfo : EIATTR_CBANK_PARAM_SIZE
	.align		4
.L_21:
        /*006c*/ 	.byte	0x03, 0x19
        /*006e*/ 	.short	0x0018


	//----- nvinfo : EIATTR_PARAM_CBANK
	.align		4
        /*0070*/ 	.byte	0x04, 0x0a
        /*0072*/ 	.short	(.L_23 - .L_22)
	.align		4
.L_22:
        /*0074*/ 	.word	index@(.nv.constant0.triton_poi_fused_16)
        /*0078*/ 	.short	0x0210
        /*007a*/ 	.short	0x0018


	//----- nvinfo : EIATTR_SW_WAR
	.align		4
.L_23:
        /*007c*/ 	.byte	0x04, 0x36
        /*007e*/ 	.short	(.L_25 - .L_24)
.L_24:
        /*0080*/ 	.word	0x00000008
.L_25:


//--------------------- .nv.callgraph             --------------------------
	.section	.nv.callgraph,"",@"SHT_CUDA_CALLGRAPH"
	.align	4
	.sectionentsize	8
	.align		4
        /*0000*/ 	.word	0x00000000
	.align		4
        /*0004*/ 	.word	0xffffffff
	.align		4
        /*0008*/ 	.word	0x00000000
	.align		4
        /*000c*/ 	.word	0xfffffffe
	.align		4
        /*0010*/ 	.word	0x00000000
	.align		4
        /*0014*/ 	.word	0xfffffffd
	.align		4
        /*0018*/ 	.word	0x00000000
	.align		4
        /*001c*/ 	.word	0xfffffffc


//--------------------- .text.triton_poi_fused_16 --------------------------
	.section	.text.triton_poi_fused_16,"ax",@progbits
	.sectionflags	@"SHF_BARRIERS=1"
	.align	128
        .global         triton_poi_fused_16
        .type           triton_poi_fused_16,@function
        .size           triton_poi_fused_16,(.L_x_1 - triton_poi_fused_16)
        .other          triton_poi_fused_16,@"STO_CUDA_ENTRY STV_DEFAULT"
triton_poi_fused_16:
.text.triton_poi_fused_16:
[----:B------:R-:W0:Y:S02]  /*0000*/  LDC R1, c[0x0][0x28] ;  /* 0x00000a00ff017b82 */ /* 0x000e240000000800 */
[----:B------:R-:W1:Y:S01]  /*0010*/  S2R R6, SR_CTAID.X ;  /* 0x0000000000067919 */ /* 0x000e620000002500 */
[----:B------:R-:W2:Y:S01]  /*0020*/  LDC.64 R4, c[0x0][0x210] ;  /* 0x00008400ff047b82 */ /* 0x000ea20000000a00 */
[----:B------:R-:W-:Y:S01]  /*0030*/  IMAD.MOV.U32 R10, RZ, RZ, RZ ;  /* 0x000000ffff0a7224 */ /* 0x000fe200078e00ff */
[----:B------:R-:W-:Y:S01]  /*0040*/  ULDC.64 UR6, c[0x0][0x208] ;  /* 0x0000820000067ab9 */ /* 0x000fe20000000a00 */
[----:B------:R-:W3:Y:S01]  /*0050*/  S2R R13, SR_TID.X ;  /* 0x00000000000d7919 */ /* 0x000ee20000002100 */
[----:B------:R-:W4:Y:S01]  /*0060*/  S2R R0, SR_CTAID.Y ;  /* 0x0000000000007919 */ /* 0x000f220000002600 */
[----:B-1----:R-:W-:Y:S01]  /*0070*/  IMAD.SHL.U32 R6, R6, 0x10, RZ ;  /* 0x0000001006067824 */ /* 0x002fe200078e00ff */
[----:B---3--:R-:W-:-:S04]  /*0080*/  SHF.R.U32.HI R7, RZ, 0x4, R13 ;  /* 0x00000004ff077819 */ /* 0x008fc8000001160d */
[----:B------:R-:W-:Y:S01]  /*0090*/  LOP3.LUT R3, R6, 0xf, R13, 0xf8, !PT ;  /* 0x0000000f06037812 */ /* 0x000fe200078ef80d */
[----:B----4-:R-:W-:Y:S01]  /*00a0*/  IMAD.SHL.U32 R0, R0, 0x10, RZ ;  /* 0x0000001000007824 */ /* 0x010fe200078e00ff */
[----:B------:R-:W-:Y:S02]  /*00b0*/  SGXT.U32 R7, R7, 0x3 ;  /* 0x000000030707781a */ /* 0x000fe40000000000 */
[----:B------:R-:W-:Y:S02]  /*00c0*/  ISETP.GE.AND P0, PT, R3, 0x9, PT ;  /* 0x000000090300780c */ /* 0x000fe40003f06270 */
[----:B------:R-:W-:Y:S02]  /*00d0*/  LOP3.LUT R2, R0, R7, RZ, 0xfc, !PT ;  /* 0x0000000700027212 */ /* 0x000fe400078efcff */
[----:B------:R-:W-:Y:S02]  /*00e0*/  LOP3.LUT R8, R0, 0x8, R7, 0xfe, !PT ;  /* 0x0000000800087812 */ /* 0x000fe400078efe07 */
[C---:B------:R-:W-:Y:S01]  /*00f0*/  ISETP.LT.AND P1, PT, R2.reuse, 0x10, !P0 ;  /* 0x000000100200780c */ /* 0x040fe20004721270 */
[----:B------:R-:W-:Y:S01]  /*0100*/  IMAD R3, R2, 0x9, R3 ;  /* 0x0000000902037824 */ /* 0x000fe200078e0203 */
[----:B------:R-:W-:Y:S01]  /*0110*/  ISETP.LT.AND P0, PT, R8, 0x10, !P0 ;  /* 0x000000100800780c */ /* 0x000fe20004701270 */
[----:B------:R-:W-:-:S02]  /*0120*/  IMAD.MOV.U32 R8, RZ, RZ, RZ ;  /* 0x000000ffff087224 */ /* 0x000fc400078e00ff */
[C---:B------:R-:W-:Y:S02]  /*0130*/  VIADD R9, R3.reuse, 0x48 ;  /* 0x0000004803097836 */ /* 0x040fe40000000000 */
[----:B--2---:R-:W-:-:S04]  /*0140*/  IMAD.WIDE R2, R3, 0x4, R4 ;  /* 0x0000000403027825 */ /* 0x004fc800078e0204 */
[----:B------:R-:W-:Y:S02]  /*0150*/  IMAD.WIDE R4, R9, 0x4, R4 ;  /* 0x0000000409047825 */ /* 0x000fe400078e0204 */
[----:B------:R1:W2:Y:S04]  /*0160*/  @P1 LDG.E.EL R8, desc[UR6][R2.64] ;  /* 0x0000000602081981 */ /* 0x0002a8000c2e1900 */
[----:B------:R3:W4:Y:S01]  /*0170*/  @P0 LDG.E.EL R10, desc[UR6][R4.64] ;  /* 0x00000006040a0981 */ /* 0x000722000c2e1900 */
[----:B------:R-:W5:Y:S01]  /*0180*/  S2UR UR5, SR_CgaCtaId ;  /* 0x00000000000579c3 */ /* 0x000f620000008800 */
[----:B------:R-:W-:Y:S01]  /*0190*/  IMAD.SHL.U32 R9, R13, 0x10, RZ ;  /* 0x000000100d097824 */ /* 0x000fe200078e00ff */
[--C-:B------:R-:W-:Y:S01]  /*01a0*/  SHF.R.U32.HI R11, RZ, 0x3, R13.reuse ;  /* 0x00000003ff0b7819 */ /* 0x100fe2000001160d */
[----:B------:R-:W-:Y:S01]  /*01b0*/  UMOV UR4, 0x400 ;  /* 0x0000040000047882 */ /* 0x000fe20000000000 */
[----:B-1----:R-:W-:-:S02]  /*01c0*/  SHF.R.U32.HI R2, RZ, 0x2, R13 ;  /* 0x00000002ff027819 */ /* 0x002fc4000001160d */
[----:B------:R-:W-:Y:S02]  /*01d0*/  LOP3.LUT R12, R9, 0xf0, RZ, 0xc0, !PT ;  /* 0x000000f0090c7812 */ /* 0x000fe400078ec0ff */
[----:B------:R-:W-:Y:S02]  /*01e0*/  SGXT.U32 R9, R11, 0x4 ;  /* 0x000000040b09781a */ /* 0x000fe40000000000 */
[----:B------:R-:W-:Y:S01]  /*01f0*/  LOP3.LUT R11, R12, R7, RZ, 0xfc, !PT ;  /* 0x000000070c0b7212 */ /* 0x000fe200078efcff */
[----:B------:R-:W-:Y:S01]  /*0200*/  IMAD.SHL.U32 R7, R13, 0x2, RZ ;  /* 0x000000020d077824 */ /* 0x000fe200078e00ff */
[----:B------:R-:W-:Y:S02]  /*0210*/  LOP3.LUT R9, R6, R9, RZ, 0xfc, !PT ;  /* 0x0000000906097212 */ /* 0x000fe400078efcff */
[----:B------:R-:W-:Y:S02]  /*0220*/  LEA.HI R11, R12, R11, RZ, 0x1d ;  /* 0x0000000b0c0b7211 */ /* 0x000fe400078fe8ff */
[----:B------:R-:W-:-:S02]  /*0230*/  LOP3.LUT R0, R0, 0xe, R7, 0xf8, !PT ;  /* 0x0000000e00007812 */ /* 0x000fc400078ef807 */
[----:B------:R-:W-:Y:S02]  /*0240*/  ISETP.GE.AND P0, PT, R9, 0x9, PT ;  /* 0x000000090900780c */ /* 0x000fe40003f06270 */
[----:B------:R-:W-:Y:S02]  /*0250*/  LOP3.LUT R7, R7, 0xfe, RZ, 0xc0, !PT ;  /* 0x000000fe07077812 */ /* 0x000fe400078ec0ff */
[----:B------:R-:W-:Y:S01]  /*0260*/  ISETP.LT.AND P0, PT, R0, 0x10, !P0 ;  /* 0x000000100000780c */ /* 0x000fe20004701270 */
[----:B-----5:R-:W-:Y:S01]  /*0270*/  UPRMT UR4, UR5, 0x654, UR4 ;  /* 0x0000065405047896 */ /* 0x020fe20008000004 */
[----:B------:R-:W-:-:S05]  /*0280*/  LOP3.LUT R2, R2, 0x1e, RZ, 0xc0, !PT ;  /* 0x0000001e02027812 */ /* 0x000fca00078ec0ff */
[----:B------:R-:W-:Y:S01]  /*0290*/  LEA R11, R11, UR4, 0x2 ;  /* 0x000000040b0b7c11 */ /* 0x000fe2000f8e10ff */
[----:B------:R-:W-:-:S05]  /*02a0*/  IMAD.IADD R2, R7, 0x1, R2 ;  /* 0x0000000107027824 */ /* 0x000fca00078e0202 */
[----:B---3--:R-:W-:Y:S01]  /*02b0*/  LEA R4, R2, UR4, 0x2 ;  /* 0x0000000402047c11 */ /* 0x008fe2000f8e10ff */
[----:B--2---:R1:W-:Y:S04]  /*02c0*/  STS [R11], R8 ;  /* 0x000000080b007388 */ /* 0x0043e80000000800 */
[----:B----4-:R1:W-:Y:S01]  /*02d0*/  STS [R11+0x20], R10 ;  /* 0x0000200a0b007388 */ /* 0x0103e20000000800 */
[----:B------:R-:W-:Y:S06]  /*02e0*/  BAR.SYNC.DEFER_BLOCKING 0x0 ;  /* 0x0000000000007b1d */ /* 0x000fec0000010000 */
[----:B-1----:R-:W-:Y:S05]  /*02f0*/  @!P0 EXIT ;  /* 0x000000000000894d */ /* 0x002fea0003800000 */
[----:B------:R-:W0:Y:S01]  /*0300*/  LDS.64 R10, [R4] ;  /* 0x00000000040a7984 */ /* 0x000e220000000a00 */
[----:B------:R-:W-:Y:S01]  /*0310*/  SHF.R.S32.HI R5, RZ, 0x1f, R0 ;  /* 0x0000001fff057819 */ /* 0x000fe20000011400 */
[----:B------:R-:W1:Y:S03]  /*0320*/  LDC.64 R2, c[0x0][0x218] ;  /* 0x00008600ff027b82 */ /* 0x000e660000000a00 */
[----:B------:R-:W-:-:S04]  /*0330*/  LEA.HI R5, R5, R0, RZ, 0x2 ;  /* 0x0000000005057211 */ /* 0x000fc800078f10ff */
[----:B------:R-:W-:Y:S02]  /*0340*/  LOP3.LUT R7, R5, 0xfffffffc, RZ, 0xc0, !PT ;  /* 0xfffffffc05077812 */ /* 0x000fe400078ec0ff */
[----:B------:R-:W-:-:S03]  /*0350*/  SHF.R.S32.HI R5, RZ, 0x2, R5 ;  /* 0x00000002ff057819 */ /* 0x000fc60000011405 */
[----:B------:R-:W-:-:S04]  /*0360*/  IMAD.IADD R0, R0, 0x1, -R7 ;  /* 0x0000000100007824 */ /* 0x000fc800078e0a07 */
[----:B------:R-:W-:-:S04]  /*0370*/  IMAD R0, R9, 0x4, R0 ;  /* 0x0000000409007824 */ /* 0x000fc800078e0200 */
[----:B------:R-:W-:-:S04]  /*0380*/  IMAD R5, R5, 0x24, R0 ;  /* 0x0000002405057824 */ /* 0x000fc800078e0200 */
[----:B-1----:R-:W-:-:S05]  /*0390*/  IMAD.WIDE R2, R5, 0x4, R2 ;  /* 0x0000000405027825 */ /* 0x002fca00078e0202 */
[----:B0-----:R-:W-:Y:S01]  /*03a0*/  STG.E.64 desc[UR6][R2.64], R10 ;  /* 0x0000000a02007986 */ /* 0x001fe2000c101b06 */
[----:B------:R-:W-:Y:S05]  /*03b0*/  EXIT ;  /* 0x000000000000794d */ /* 0x000fea0003800000 */
.L_x_0:
[----:B------:R-:W-:-:S00]  /*03c0*/  BRA `(.L_x_0) ;  /* 0xfffffffc00fc7947 */ /* 0x000fc0000383ffff */
[----:B------:R-:W-:-:S00]  /*03d0*/  NOP ;  /* 0x0000000000007918 */ /* 0x000fc00000000000 */
        /* <DEDUP_REMOVED lines=10> */
.L_x_1:


//--------------------- .nv.shared.triton_poi_fused_16 --------------------------
	.section	.nv.shared.triton_poi_fused_16,"aw",@nobits
	.sectionflags	@""
	.align	16
	.zero		1024


//--------------------- .nv.constant0.triton_poi_fused_16 --------------------------
	.section	.nv.constant0.triton_poi_fused_16,"a",@progbits
	.sectionflags	@""
	.align	4
.nv.constant0.triton_poi_fused_16:
	.zero		552
